//
// Generated by NVIDIA NVVM Compiler
//
// Compiler Build ID: CL-36424714
// Cuda compilation tools, release 13.0, V13.0.88
// Based on NVVM 20.0.0
//

.version 9.0
.target sm_100
.address_size 64

	// .globl	_Z14infinitekernelPfPi

.visible .entry _Z14infinitekernelPfPi(
	.param .u64 .ptr .align 1 _Z14infinitekernelPfPi_param_0,
	.param .u64 .ptr .align 1 _Z14infinitekernelPfPi_param_1
)
{
	.reg .pred 	%p<3>;
	.reg .b32 	%r<4>;
	.reg .b32 	%f<5>;
	.reg .b64 	%rd<5>;

	ld.param.u64 	%rd3, [_Z14infinitekernelPfPi_param_0];
	ld.param.u64 	%rd4, [_Z14infinitekernelPfPi_param_1];
	cvta.to.global.u64 	%rd1, %rd3;
	cvta.to.global.u64 	%rd2, %rd4;
	ld.global.u32 	%r1, [%rd2];
	setp.eq.s32 	%p1, %r1, 0;
	@%p1 bra 	$L__BB0_3;
	ld.global.f32 	%f4, [%rd1];
$L__BB0_2:
	add.f32 	%f4, %f4, 0f3F800000;
	st.global.f32 	[%rd1], %f4;
	ld.global.u32 	%r2, [%rd2];
	setp.ne.s32 	%p2, %r2, 0;
	@%p2 bra 	$L__BB0_2;
$L__BB0_3:
	mov.b32 	%r3, 1148829696;
	st.global.u32 	[%rd1], %r3;
	ret;

}


// ===== COMPILED SASS (sm_100) =====

	.target	sm_100

	.elftype	@"ET_EXEC"


//--------------------- .note.nv.tkinfo           --------------------------
	.section	.note.nv.tkinfo,"",@"SHT_NOTE"
	.sectionflags	@"SHF_NOTE_NV_TKINFO"
	.tkinfo
        /*0018*/ 	.word	0x00000002
        /*0030*/ 	.string	""
        /*0030*/ 	.string	"ptxas"
        /*0030*/ 	.string	"Cuda compilation tools, release 13.0, V13.0.88"
        /*0030*/ 	.string	"Build cuda_13.0.r13.0/compiler.36424714_0"
        /*0030*/ 	.string	"-arch sm_100 -m 64 "



//--------------------- .note.nv.cuinfo           --------------------------
	.section	.note.nv.cuinfo,"",@"SHT_NOTE"
	.sectionflags	@"SHF_NOTE_NV_CUINFO"
        /*0018*/ 	.short	0x0002
        /*001a*/ 	.short	0x0064
        /*001c*/ 	.short	0x0082
	.zero		2


//--------------------- .nv.info                  --------------------------
	.section	.nv.info,"",@"SHT_CUDA_INFO"
	.align	4


	//----- nvinfo : EIATTR_REGCOUNT
	.align		4
        /*0000*/ 	.byte	0x04, 0x2f
        /*0002*/ 	.short	(.L_1 - .L_0)
	.align		4
.L_0:
        /*0004*/ 	.word	index@(_Z14infinitekernelPfPi)
        /*0008*/ 	.word	0x0000000e


	//----- nvinfo : EIATTR_FRAME_SIZE
	.align		4
.L_1:
        /*000c*/ 	.byte	0x04, 0x11
        /*000e*/ 	.short	(.L_3 - .L_2)
	.align		4
.L_2:
        /*0010*/ 	.word	index@(_Z14infinitekernelPfPi)
        /*0014*/ 	.word	0x00000000


	//----- nvinfo : EIATTR_MIN_STACK_SIZE
	.align		4
.L_3:
        /*0018*/ 	.byte	0x04, 0x12
        /*001a*/ 	.short	(.L_5 - .L_4)
	.align		4
.L_4:
        /*001c*/ 	.word	index@(_Z14infinitekernelPfPi)
        /*0020*/ 	.word	0x00000000
.L_5:


//--------------------- .nv.compat                --------------------------
	.section	.nv.compat,"",@"SHT_CUDA_COMPAT_INFO"
	.align	4
        /*0000*/ 	.byte	0x02, 0x09, 0x00, 0x00, 0x02, 0x02, 0x01, 0x00, 0x02, 0x05, 0x05, 0x00, 0x03, 0x07, 0x01, 0x01
        /*0010*/ 	.byte	0x02, 0x03, 0x00, 0x00, 0x02, 0x06, 0x01, 0x00, 0x04, 0x0b, 0x08, 0x00, 0x09, 0x00, 0x00, 0x00
        /*0020*/ 	.byte	0x00, 0x00, 0x00, 0x00


//--------------------- .nv.info._Z14infinitekernelPfPi --------------------------
	.section	.nv.info._Z14infinitekernelPfPi,"",@"SHT_CUDA_INFO"
	.sectionflags	@""
	.align	4


	//----- nvinfo : EIATTR_CUDA_API_VERSION
	.align		4
        /*0000*/ 	.byte	0x04, 0x37
        /*0002*/ 	.short	(.L_7 - .L_6)
.L_6:
        /*0004*/ 	.word	0x00000082


	//----- nvinfo : EIATTR_KPARAM_INFO
	.align		4
.L_7:
        /*0008*/ 	.byte	0x04, 0x17
        /*000a*/ 	.short	(.L_9 - .L_8)
.L_8:
        /*000c*/ 	.word	0x00000000
        /*0010*/ 	.short	0x0001
        /*0012*/ 	.short	0x0008
        /*0014*/ 	.byte	0x00, 0xf5, 0x21, 0x00


	//----- nvinfo : EIATTR_KPARAM_INFO
	.align		4
.L_9:
        /*0018*/ 	.byte	0x04, 0x17
        /*001a*/ 	.short	(.L_11 - .L_10)
.L_10:
        /*001c*/ 	.word	0x00000000
        /*0020*/ 	.short	0x0000
        /*0022*/ 	.short	0x0000
        /*0024*/ 	.byte	0x00, 0xf5, 0x21, 0x00


	//----- nvinfo : EIATTR_SPARSE_MMA_MASK
	.align		4
.L_11:
        /*0028*/ 	.byte	0x03, 0x50
        /*002a*/ 	.short	0x0000


	//----- nvinfo : EIATTR_MAXREG_COUNT
	.align		4
        /*002c*/ 	.byte	0x03, 0x1b
        /*002e*/ 	.short	0x00ff


	//----- nvinfo : EIATTR_MERCURY_ISA_VERSION
	.align		4
        /*0030*/ 	.byte	0x03, 0x5f
        /*0032*/ 	.short	0x0101


	//----- nvinfo : EIATTR_VRC_CTA_INIT_COUNT
	.align		4
        /*0034*/ 	.byte	0x02, 0x4a
	.zero		1
	.zero		1


	//----- nvinfo : EIATTR_EXIT_INSTR_OFFSETS
	.align		4
        /*0038*/ 	.byte	0x04, 0x1c
        /*003a*/ 	.short	(.L_13 - .L_12)


	//   ....[0]....
.L_12:
        /*003c*/ 	.word	0x00000100


	//----- nvinfo : EIATTR_CBANK_PARAM_SIZE
	.align		4
.L_13:
        /*0040*/ 	.byte	0x03, 0x19
        /*0042*/ 	.short	0x0010


	//----- nvinfo : EIATTR_PARAM_CBANK
	.align		4
        /*0044*/ 	.byte	0x04, 0x0a
        /*0046*/ 	.short	(.L_15 - .L_14)
	.align		4
.L_14:
        /*0048*/ 	.word	index@(.nv.constant0._Z14infinitekernelPfPi)
        /*004c*/ 	.short	0x0380
        /*004e*/ 	.short	0x0010


	//----- nvinfo : EIATTR_SW_WAR
	.align		4
.L_15:
        /*0050*/ 	.byte	0x04, 0x36
        /*0052*/ 	.short	(.L_17 - .L_16)
.L_16:
        /*0054*/ 	.word	0x00000008
.L_17:


//--------------------- .nv.callgraph             --------------------------
	.section	.nv.callgraph,"",@"SHT_CUDA_CALLGRAPH"
	.align	4
	.sectionentsize	8
	.align		4
        /*0000*/ 	.word	0x00000000
	.align		4
        /*0004*/ 	.word	0xffffffff
	.align		4
        /*0008*/ 	.word	0x00000000
	.align		4
        /*000c*/ 	.word	0xfffffffe
	.align		4
        /*0010*/ 	.word	0x00000000
	.align		4
        /*0014*/ 	.word	0xfffffffd
	.align		4
        /*0018*/ 	.word	0x00000000
	.align		4
        /*001c*/ 	.word	0xfffffffc


//--------------------- .text._Z14infinitekernelPfPi --------------------------
	.section	.text._Z14infinitekernelPfPi,"ax",@progbits
	.align	128
        .global         _Z14infinitekernelPfPi
        .type           _Z14infinitekernelPfPi,@function
        .size           _Z14infinitekernelPfPi,(.L_x_3 - _Z14infinitekernelPfPi)
        .other          _Z14infinitekernelPfPi,@"STO_CUDA_ENTRY STV_DEFAULT"
_Z14infinitekernelPfPi:
.text._Z14infinitekernelPfPi:
[----:B------:R-:W-:Y:S08]  /*0000*/  LDC R1, c[0x0][0x37c] ;  /* 0x0000df00ff017b82 */ /* 0x000ff00000000800 */
[----:B------:R-:W0:Y:S01]  /*0010*/  LDC.64 R2, c[0x0][0x388] ;  /* 0x0000e200ff027b82 */ /* 0x000e220000000a00 */
[----:B------:R-:W0:Y:S02]  /*0020*/  LDCU.64 UR4, c[0x0][0x358] ;  /* 0x00006b00ff0477ac */ /* 0x000e240008000a00 */
[----:B0-----:R-:W2:Y:S05]  /*0030*/  LDG.E R0, desc[UR4][R2.64] ;  /* 0x0000000402007981 */ /* 0x001eaa000c1e1900 */
[----:B------:R-:W0:Y:S01]  /*0040*/  LDC.64 R6, c[0x0][0x380] ;  /* 0x0000e000ff067b82 */ /* 0x000e220000000a00 */
[----:B------:R-:W-:Y:S01]  /*0050*/  HFMA2 R11, -RZ, RZ, 4.47265625, -2 ;  /* 0x4479c000ff0b7431 */ /* 0x000fe200000001ff */
[----:B--2---:R-:W-:-:S13]  /*0060*/  ISETP.NE.AND P0, PT, R0, RZ, PT ;  /* 0x000000ff0000720c */ /* 0x004fda0003f05270 */
[----:B0-----:R-:W-:Y:S05]  /*0070*/  @!P0 BRA `(.L_x_0) ;  /* 0x00000000001c8947 */ /* 0x001fea0003800000 */
[----:B------:R-:W0:Y:S02]  /*0080*/  LDC.64 R4, c[0x0][0x380] ;  /* 0x0000e000ff047b82 */ /* 0x000e240000000a00 */
[----:B0-----:R0:W5:Y:S02]  /*0090*/  LDG.E R9, desc[UR4][R4.64] ;  /* 0x0000000404097981 */ /* 0x001164000c1e1900 */
.L_x_1:
[----:B-----5:R-:W-:-:S05]  /*00a0*/  FADD R9, R9, 1 ;  /* 0x3f80000009097421 */ /* 0x020fca0000000000 */
[----:B------:R1:W-:Y:S04]  /*00b0*/  STG.E desc[UR4][R4.64], R9 ;  /* 0x0000000904007986 */ /* 0x0003e8000c101904 */
[----:B------:R-:W2:Y:S02]  /*00c0*/  LDG.E R0, desc[UR4][R2.64] ;  /* 0x0000000402007981 */ /* 0x000ea4000c1e1900 */
[----:B--2---:R-:W-:-:S13]  /*00d0*/  ISETP.NE.AND P0, PT, R0, RZ, PT ;  /* 0x000000ff0000720c */ /* 0x004fda0003f05270 */
[----:B-1----:R-:W-:Y:S05]  /*00e0*/  @P0 BRA `(.L_x_1) ;  /* 0xfffffffc00ec0947 */ /* 0x002fea000383ffff */
.L_x_0:
[----:B------:R-:W-:Y:S01]  /*00f0*/  STG.E desc[UR4][R6.64], R11 ;  /* 0x0000000b06007986 */ /* 0x000fe2000c101904 */
[----:B------:R-:W-:Y:S05]  /*0100*/  EXIT ;  /* 0x000000000000794d */ /* 0x000fea0003800000 */
.L_x_2:
[----:B------:R-:W-:-:S00]  /*0110*/  BRA `(.L_x_2) ;  /* 0xfffffffc00fc7947 */ /* 0x000fc0000383ffff */
[----:B------:R-:W-:-:S00]  /*0120*/  NOP ;  /* 0x0000000000007918 */ /* 0x000fc00000000000 */
        /* <DEDUP_REMOVED lines=13> */
.L_x_3:


//--------------------- .nv.shared.reserved.0     --------------------------
	.section	.nv.shared.reserved.0,"aw",@nobits
	.weak		__nv_reservedSMEM_offset_0_alias
	.size		__nv_reservedSMEM_offset_0_alias, 0, 64
	.other		__nv_reservedSMEM_offset_0_alias,@"STO_CUDA_RESERVED_SHARED STV_DEFAULT"
__nv_reservedSMEM_offset_0_alias:
	.zero		0
	.zero		64


//--------------------- .nv.constant0._Z14infinitekernelPfPi --------------------------
	.section	.nv.constant0._Z14infinitekernelPfPi,"a",@progbits
	.sectionflags	@""
	.align	4
.nv.constant0._Z14infinitekernelPfPi:
	.zero		912


//--------------------- SYMBOLS --------------------------

	.type		.nv.reservedSmem.offset0,@object
	.size		.nv.reservedSmem.offset0,0x4
